//
// Generated by NVIDIA NVVM Compiler
//
// Compiler Build ID: CL-36424714
// Cuda compilation tools, release 13.0, V13.0.88
// Based on NVVM 20.0.0
//

.version 9.0
.target sm_100
.address_size 64

	// .globl	_Z13matmul_kernelIfEvPKT_S2_PS0_iiibb
// _ZZ13matmul_kernelIfEvPKT_S2_PS0_iiibbE2As has been demoted
// _ZZ13matmul_kernelIfEvPKT_S2_PS0_iiibbE2Bs has been demoted

.visible .entry _Z13matmul_kernelIfEvPKT_S2_PS0_iiibb(
	.param .u64 .ptr .align 1 _Z13matmul_kernelIfEvPKT_S2_PS0_iiibb_param_0,
	.param .u64 .ptr .align 1 _Z13matmul_kernelIfEvPKT_S2_PS0_iiibb_param_1,
	.param .u64 .ptr .align 1 _Z13matmul_kernelIfEvPKT_S2_PS0_iiibb_param_2,
	.param .u32 _Z13matmul_kernelIfEvPKT_S2_PS0_iiibb_param_3,
	.param .u32 _Z13matmul_kernelIfEvPKT_S2_PS0_iiibb_param_4,
	.param .u32 _Z13matmul_kernelIfEvPKT_S2_PS0_iiibb_param_5,
	.param .u8 _Z13matmul_kernelIfEvPKT_S2_PS0_iiibb_param_6,
	.param .u8 _Z13matmul_kernelIfEvPKT_S2_PS0_iiibb_param_7
)
{
	.reg .pred 	%p<14>;
	.reg .b16 	%rs<3>;
	.reg .b32 	%r<83>;
	.reg .b32 	%f<143>;
	.reg .b64 	%rd<18>;
	// demoted variable
	.shared .align 4 .b8 _ZZ13matmul_kernelIfEvPKT_S2_PS0_iiibbE2As[4096];
	// demoted variable
	.shared .align 4 .b8 _ZZ13matmul_kernelIfEvPKT_S2_PS0_iiibbE2Bs[4096];
	ld.param.u64 	%rd5, [_Z13matmul_kernelIfEvPKT_S2_PS0_iiibb_param_0];
	ld.param.u64 	%rd6, [_Z13matmul_kernelIfEvPKT_S2_PS0_iiibb_param_1];
	ld.param.u32 	%r31, [_Z13matmul_kernelIfEvPKT_S2_PS0_iiibb_param_3];
	ld.param.u32 	%r32, [_Z13matmul_kernelIfEvPKT_S2_PS0_iiibb_param_4];
	ld.param.u32 	%r33, [_Z13matmul_kernelIfEvPKT_S2_PS0_iiibb_param_5];
	ld.param.s8 	%rs1, [_Z13matmul_kernelIfEvPKT_S2_PS0_iiibb_param_6];
	ld.param.s8 	%rs2, [_Z13matmul_kernelIfEvPKT_S2_PS0_iiibb_param_7];
	cvta.to.global.u64 	%rd1, %rd6;
	cvta.to.global.u64 	%rd2, %rd5;
	mov.u32 	%r34, %ctaid.x;
	mov.u32 	%r35, %ntid.x;
	mov.u32 	%r78, %tid.x;
	mad.lo.s32 	%r2, %r34, %r35, %r78;
	mov.u32 	%r36, %ctaid.y;
	mov.u32 	%r37, %ntid.y;
	mov.u32 	%r75, %tid.y;
	mad.lo.s32 	%r4, %r36, %r37, %r75;
	setp.lt.s32 	%p1, %r32, 1;
	mov.f32 	%f142, 0f00000000;
	@%p1 bra 	$L__BB0_12;
	shl.b32 	%r39, %r78, 7;
	mov.u32 	%r40, _ZZ13matmul_kernelIfEvPKT_S2_PS0_iiibbE2As;
	add.s32 	%r5, %r40, %r39;
	shl.b32 	%r41, %r75, 2;
	add.s32 	%r6, %r5, %r41;
	mov.u32 	%r42, _ZZ13matmul_kernelIfEvPKT_S2_PS0_iiibbE2Bs;
	add.s32 	%r8, %r42, %r41;
	add.s32 	%r7, %r8, %r39;
	mad.lo.s32 	%r80, %r33, %r4, %r78;
	mad.lo.s32 	%r79, %r78, %r33, %r4;
	shl.b32 	%r11, %r33, 5;
	mad.lo.s32 	%r77, %r32, %r2, %r75;
	mad.lo.s32 	%r76, %r75, %r32, %r2;
	shl.b32 	%r14, %r32, 5;
	mov.b32 	%r81, 0;
	mov.u32 	%r82, %r81;
$L__BB0_2:
	setp.ge.s32 	%p2, %r2, %r31;
	mul.wide.s32 	%rd7, %r77, 4;
	add.s64 	%rd3, %rd2, %rd7;
	setp.ge.s32 	%p3, %r75, %r32;
	mov.f32 	%f140, 0f00000000;
	or.pred  	%p4, %p2, %p3;
	@%p4 bra 	$L__BB0_6;
	setp.eq.s16 	%p5, %rs1, 0;
	@%p5 bra 	$L__BB0_5;
	mul.wide.s32 	%rd8, %r76, 4;
	add.s64 	%rd9, %rd2, %rd8;
	ld.global.f32 	%f140, [%rd9];
	bra.uni 	$L__BB0_6;
$L__BB0_5:
	ld.global.f32 	%f140, [%rd3];
$L__BB0_6:
	setp.ge.s32 	%p6, %r4, %r33;
	st.shared.f32 	[%r6], %f140;
	setp.ge.s32 	%p7, %r78, %r32;
	mov.f32 	%f141, 0f00000000;
	or.pred  	%p8, %p6, %p7;
	@%p8 bra 	$L__BB0_10;
	setp.eq.s16 	%p9, %rs2, 0;
	@%p9 bra 	$L__BB0_9;
	mul.wide.s32 	%rd10, %r80, 4;
	add.s64 	%rd11, %rd1, %rd10;
	ld.global.f32 	%f141, [%rd11];
	bra.uni 	$L__BB0_10;
$L__BB0_9:
	mul.wide.s32 	%rd12, %r79, 4;
	add.s64 	%rd13, %rd1, %rd12;
	ld.global.f32 	%f141, [%rd13];
$L__BB0_10:
	st.shared.f32 	[%r7], %f141;
	bar.sync 	0;
	ld.shared.f32 	%f12, [%r5];
	ld.shared.f32 	%f13, [%r8];
	cvt.rn.f32.s32 	%f14, %r82;
	fma.rn.f32 	%f15, %f12, %f13, %f14;
	cvt.rzi.s32.f32 	%r43, %f15;
	ld.shared.f32 	%f16, [%r5+4];
	ld.shared.f32 	%f17, [%r8+128];
	cvt.rn.f32.s32 	%f18, %r43;
	fma.rn.f32 	%f19, %f16, %f17, %f18;
	cvt.rzi.s32.f32 	%r44, %f19;
	ld.shared.f32 	%f20, [%r5+8];
	ld.shared.f32 	%f21, [%r8+256];
	cvt.rn.f32.s32 	%f22, %r44;
	fma.rn.f32 	%f23, %f20, %f21, %f22;
	cvt.rzi.s32.f32 	%r45, %f23;
	ld.shared.f32 	%f24, [%r5+12];
	ld.shared.f32 	%f25, [%r8+384];
	cvt.rn.f32.s32 	%f26, %r45;
	fma.rn.f32 	%f27, %f24, %f25, %f26;
	cvt.rzi.s32.f32 	%r46, %f27;
	ld.shared.f32 	%f28, [%r5+16];
	ld.shared.f32 	%f29, [%r8+512];
	cvt.rn.f32.s32 	%f30, %r46;
	fma.rn.f32 	%f31, %f28, %f29, %f30;
	cvt.rzi.s32.f32 	%r47, %f31;
	ld.shared.f32 	%f32, [%r5+20];
	ld.shared.f32 	%f33, [%r8+640];
	cvt.rn.f32.s32 	%f34, %r47;
	fma.rn.f32 	%f35, %f32, %f33, %f34;
	cvt.rzi.s32.f32 	%r48, %f35;
	ld.shared.f32 	%f36, [%r5+24];
	ld.shared.f32 	%f37, [%r8+768];
	cvt.rn.f32.s32 	%f38, %r48;
	fma.rn.f32 	%f39, %f36, %f37, %f38;
	cvt.rzi.s32.f32 	%r49, %f39;
	ld.shared.f32 	%f40, [%r5+28];
	ld.shared.f32 	%f41, [%r8+896];
	cvt.rn.f32.s32 	%f42, %r49;
	fma.rn.f32 	%f43, %f40, %f41, %f42;
	cvt.rzi.s32.f32 	%r50, %f43;
	ld.shared.f32 	%f44, [%r5+32];
	ld.shared.f32 	%f45, [%r8+1024];
	cvt.rn.f32.s32 	%f46, %r50;
	fma.rn.f32 	%f47, %f44, %f45, %f46;
	cvt.rzi.s32.f32 	%r51, %f47;
	ld.shared.f32 	%f48, [%r5+36];
	ld.shared.f32 	%f49, [%r8+1152];
	cvt.rn.f32.s32 	%f50, %r51;
	fma.rn.f32 	%f51, %f48, %f49, %f50;
	cvt.rzi.s32.f32 	%r52, %f51;
	ld.shared.f32 	%f52, [%r5+40];
	ld.shared.f32 	%f53, [%r8+1280];
	cvt.rn.f32.s32 	%f54, %r52;
	fma.rn.f32 	%f55, %f52, %f53, %f54;
	cvt.rzi.s32.f32 	%r53, %f55;
	ld.shared.f32 	%f56, [%r5+44];
	ld.shared.f32 	%f57, [%r8+1408];
	cvt.rn.f32.s32 	%f58, %r53;
	fma.rn.f32 	%f59, %f56, %f57, %f58;
	cvt.rzi.s32.f32 	%r54, %f59;
	ld.shared.f32 	%f60, [%r5+48];
	ld.shared.f32 	%f61, [%r8+1536];
	cvt.rn.f32.s32 	%f62, %r54;
	fma.rn.f32 	%f63, %f60, %f61, %f62;
	cvt.rzi.s32.f32 	%r55, %f63;
	ld.shared.f32 	%f64, [%r5+52];
	ld.shared.f32 	%f65, [%r8+1664];
	cvt.rn.f32.s32 	%f66, %r55;
	fma.rn.f32 	%f67, %f64, %f65, %f66;
	cvt.rzi.s32.f32 	%r56, %f67;
	ld.shared.f32 	%f68, [%r5+56];
	ld.shared.f32 	%f69, [%r8+1792];
	cvt.rn.f32.s32 	%f70, %r56;
	fma.rn.f32 	%f71, %f68, %f69, %f70;
	cvt.rzi.s32.f32 	%r57, %f71;
	ld.shared.f32 	%f72, [%r5+60];
	ld.shared.f32 	%f73, [%r8+1920];
	cvt.rn.f32.s32 	%f74, %r57;
	fma.rn.f32 	%f75, %f72, %f73, %f74;
	cvt.rzi.s32.f32 	%r58, %f75;
	ld.shared.f32 	%f76, [%r5+64];
	ld.shared.f32 	%f77, [%r8+2048];
	cvt.rn.f32.s32 	%f78, %r58;
	fma.rn.f32 	%f79, %f76, %f77, %f78;
	cvt.rzi.s32.f32 	%r59, %f79;
	ld.shared.f32 	%f80, [%r5+68];
	ld.shared.f32 	%f81, [%r8+2176];
	cvt.rn.f32.s32 	%f82, %r59;
	fma.rn.f32 	%f83, %f80, %f81, %f82;
	cvt.rzi.s32.f32 	%r60, %f83;
	ld.shared.f32 	%f84, [%r5+72];
	ld.shared.f32 	%f85, [%r8+2304];
	cvt.rn.f32.s32 	%f86, %r60;
	fma.rn.f32 	%f87, %f84, %f85, %f86;
	cvt.rzi.s32.f32 	%r61, %f87;
	ld.shared.f32 	%f88, [%r5+76];
	ld.shared.f32 	%f89, [%r8+2432];
	cvt.rn.f32.s32 	%f90, %r61;
	fma.rn.f32 	%f91, %f88, %f89, %f90;
	cvt.rzi.s32.f32 	%r62, %f91;
	ld.shared.f32 	%f92, [%r5+80];
	ld.shared.f32 	%f93, [%r8+2560];
	cvt.rn.f32.s32 	%f94, %r62;
	fma.rn.f32 	%f95, %f92, %f93, %f94;
	cvt.rzi.s32.f32 	%r63, %f95;
	ld.shared.f32 	%f96, [%r5+84];
	ld.shared.f32 	%f97, [%r8+2688];
	cvt.rn.f32.s32 	%f98, %r63;
	fma.rn.f32 	%f99, %f96, %f97, %f98;
	cvt.rzi.s32.f32 	%r64, %f99;
	ld.shared.f32 	%f100, [%r5+88];
	ld.shared.f32 	%f101, [%r8+2816];
	cvt.rn.f32.s32 	%f102, %r64;
	fma.rn.f32 	%f103, %f100, %f101, %f102;
	cvt.rzi.s32.f32 	%r65, %f103;
	ld.shared.f32 	%f104, [%r5+92];
	ld.shared.f32 	%f105, [%r8+2944];
	cvt.rn.f32.s32 	%f106, %r65;
	fma.rn.f32 	%f107, %f104, %f105, %f106;
	cvt.rzi.s32.f32 	%r66, %f107;
	ld.shared.f32 	%f108, [%r5+96];
	ld.shared.f32 	%f109, [%r8+3072];
	cvt.rn.f32.s32 	%f110, %r66;
	fma.rn.f32 	%f111, %f108, %f109, %f110;
	cvt.rzi.s32.f32 	%r67, %f111;
	ld.shared.f32 	%f112, [%r5+100];
	ld.shared.f32 	%f113, [%r8+3200];
	cvt.rn.f32.s32 	%f114, %r67;
	fma.rn.f32 	%f115, %f112, %f113, %f114;
	cvt.rzi.s32.f32 	%r68, %f115;
	ld.shared.f32 	%f116, [%r5+104];
	ld.shared.f32 	%f117, [%r8+3328];
	cvt.rn.f32.s32 	%f118, %r68;
	fma.rn.f32 	%f119, %f116, %f117, %f118;
	cvt.rzi.s32.f32 	%r69, %f119;
	ld.shared.f32 	%f120, [%r5+108];
	ld.shared.f32 	%f121, [%r8+3456];
	cvt.rn.f32.s32 	%f122, %r69;
	fma.rn.f32 	%f123, %f120, %f121, %f122;
	cvt.rzi.s32.f32 	%r70, %f123;
	ld.shared.f32 	%f124, [%r5+112];
	ld.shared.f32 	%f125, [%r8+3584];
	cvt.rn.f32.s32 	%f126, %r70;
	fma.rn.f32 	%f127, %f124, %f125, %f126;
	cvt.rzi.s32.f32 	%r71, %f127;
	ld.shared.f32 	%f128, [%r5+116];
	ld.shared.f32 	%f129, [%r8+3712];
	cvt.rn.f32.s32 	%f130, %r71;
	fma.rn.f32 	%f131, %f128, %f129, %f130;
	cvt.rzi.s32.f32 	%r72, %f131;
	ld.shared.f32 	%f132, [%r5+120];
	ld.shared.f32 	%f133, [%r8+3840];
	cvt.rn.f32.s32 	%f134, %r72;
	fma.rn.f32 	%f135, %f132, %f133, %f134;
	cvt.rzi.s32.f32 	%r73, %f135;
	ld.shared.f32 	%f136, [%r5+124];
	ld.shared.f32 	%f137, [%r8+3968];
	cvt.rn.f32.s32 	%f138, %r73;
	fma.rn.f32 	%f139, %f136, %f137, %f138;
	cvt.rzi.s32.f32 	%r82, %f139;
	bar.sync 	0;
	add.s32 	%r81, %r81, 32;
	add.s32 	%r80, %r80, 32;
	add.s32 	%r79, %r79, %r11;
	add.s32 	%r78, %r78, 32;
	add.s32 	%r77, %r77, 32;
	add.s32 	%r76, %r76, %r14;
	add.s32 	%r75, %r75, 32;
	setp.lt.s32 	%p10, %r81, %r32;
	@%p10 bra 	$L__BB0_2;
	cvt.rn.f32.s32 	%f142, %r82;
$L__BB0_12:
	setp.ge.s32 	%p11, %r2, %r31;
	setp.ge.s32 	%p12, %r4, %r33;
	or.pred  	%p13, %p11, %p12;
	@%p13 bra 	$L__BB0_14;
	ld.param.u64 	%rd17, [_Z13matmul_kernelIfEvPKT_S2_PS0_iiibb_param_2];
	mad.lo.s32 	%r74, %r33, %r2, %r4;
	cvta.to.global.u64 	%rd14, %rd17;
	mul.wide.s32 	%rd15, %r74, 4;
	add.s64 	%rd16, %rd14, %rd15;
	st.global.f32 	[%rd16], %f142;
$L__BB0_14:
	ret;

}


// ===== COMPILED SASS (sm_100) =====

	.target	sm_100

	.elftype	@"ET_EXEC"


//--------------------- .note.nv.tkinfo           --------------------------
	.section	.note.nv.tkinfo,"",@"SHT_NOTE"
	.sectionflags	@"SHF_NOTE_NV_TKINFO"
	.tkinfo
        /*0018*/ 	.word	0x00000002
        /*0030*/ 	.string	""
        /*0030*/ 	.string	"ptxas"
        /*0030*/ 	.string	"Cuda compilation tools, release 13.0, V13.0.88"
        /*0030*/ 	.string	"Build cuda_13.0.r13.0/compiler.36424714_0"
        /*0030*/ 	.string	"-arch sm_100 -m 64 "



//--------------------- .note.nv.cuinfo           --------------------------
	.section	.note.nv.cuinfo,"",@"SHT_NOTE"
	.sectionflags	@"SHF_NOTE_NV_CUINFO"
        /*0018*/ 	.short	0x0002
        /*001a*/ 	.short	0x0064
        /*001c*/ 	.short	0x0082
	.zero		2


//--------------------- .nv.info                  --------------------------
	.section	.nv.info,"",@"SHT_CUDA_INFO"
	.align	4


	//----- nvinfo : EIATTR_REGCOUNT
	.align		4
        /*0000*/ 	.byte	0x04, 0x2f
        /*0002*/ 	.short	(.L_1 - .L_0)
	.align		4
.L_0:
        /*0004*/ 	.word	index@(_Z13matmul_kernelIfEvPKT_S2_PS0_iiibb)
        /*0008*/ 	.word	0x00000020


	//----- nvinfo : EIATTR_FRAME_SIZE
	.align		4
.L_1:
        /*000c*/ 	.byte	0x04, 0x11
        /*000e*/ 	.short	(.L_3 - .L_2)
	.align		4
.L_2:
        /*0010*/ 	.word	index@(_Z13matmul_kernelIfEvPKT_S2_PS0_iiibb)
        /*0014*/ 	.word	0x00000000


	//----- nvinfo : EIATTR_MIN_STACK_SIZE
	.align		4
.L_3:
        /*0018*/ 	.byte	0x04, 0x12
        /*001a*/ 	.short	(.L_5 - .L_4)
	.align		4
.L_4:
        /*001c*/ 	.word	index@(_Z13matmul_kernelIfEvPKT_S2_PS0_iiibb)
        /*0020*/ 	.word	0x00000000
.L_5:


//--------------------- .nv.compat                --------------------------
	.section	.nv.compat,"",@"SHT_CUDA_COMPAT_INFO"
	.align	4
        /*0000*/ 	.byte	0x02, 0x09, 0x00, 0x00, 0x02, 0x02, 0x01, 0x00, 0x02, 0x05, 0x05, 0x00, 0x03, 0x07, 0x01, 0x01
        /*0010*/ 	.byte	0x02, 0x03, 0x00, 0x00, 0x02, 0x06, 0x01, 0x00, 0x04, 0x0b, 0x08, 0x00, 0x09, 0x00, 0x00, 0x00
        /*0020*/ 	.byte	0x00, 0x00, 0x00, 0x00


//--------------------- .nv.info._Z13matmul_kernelIfEvPKT_S2_PS0_iiibb --------------------------
	.section	.nv.info._Z13matmul_kernelIfEvPKT_S2_PS0_iiibb,"",@"SHT_CUDA_INFO"
	.sectionflags	@""
	.align	4


	//----- nvinfo : EIATTR_CUDA_API_VERSION
	.align		4
        /*0000*/ 	.byte	0x04, 0x37
        /*0002*/ 	.short	(.L_7 - .L_6)
.L_6:
        /*0004*/ 	.word	0x00000082


	//----- nvinfo : EIATTR_KPARAM_INFO
	.align		4
.L_7:
        /*0008*/ 	.byte	0x04, 0x17
        /*000a*/ 	.short	(.L_9 - .L_8)
.L_8:
        /*000c*/ 	.word	0x00000000
        /*0010*/ 	.short	0x0007
        /*0012*/ 	.short	0x0025
        /*0014*/ 	.byte	0x00, 0xf0, 0x05, 0x00


	//----- nvinfo : EIATTR_KPARAM_INFO
	.align		4
.L_9:
        /*0018*/ 	.byte	0x04, 0x17
        /*001a*/ 	.short	(.L_11 - .L_10)
.L_10:
        /*001c*/ 	.word	0x00000000
        /*0020*/ 	.short	0x0006
        /*0022*/ 	.short	0x0024
        /*0024*/ 	.byte	0x00, 0xf0, 0x05, 0x00


	//----- nvinfo : EIATTR_KPARAM_INFO
	.align		4
.L_11:
        /*0028*/ 	.byte	0x04, 0x17
        /*002a*/ 	.short	(.L_13 - .L_12)
.L_12:
        /*002c*/ 	.word	0x00000000
        /*0030*/ 	.short	0x0005
        /*0032*/ 	.short	0x0020
        /*0034*/ 	.byte	0x00, 0xf0, 0x11, 0x00


	//----- nvinfo : EIATTR_KPARAM_INFO
	.align		4
.L_13:
        /*0038*/ 	.byte	0x04, 0x17
        /*003a*/ 	.short	(.L_15 - .L_14)
.L_14:
        /*003c*/ 	.word	0x00000000
        /*0040*/ 	.short	0x0004
        /*0042*/ 	.short	0x001c
        /*0044*/ 	.byte	0x00, 0xf0, 0x11, 0x00


	//----- nvinfo : EIATTR_KPARAM_INFO
	.align		4
.L_15:
        /*0048*/ 	.byte	0x04, 0x17
        /*004a*/ 	.short	(.L_17 - .L_16)
.L_16:
        /*004c*/ 	.word	0x00000000
        /*0050*/ 	.short	0x0003
        /*0052*/ 	.short	0x0018
        /*0054*/ 	.byte	0x00, 0xf0, 0x11, 0x00


	//----- nvinfo : EIATTR_KPARAM_INFO
	.align		4
.L_17:
        /*0058*/ 	.byte	0x04, 0x17
        /*005a*/ 	.short	(.L_19 - .L_18)
.L_18:
        /*005c*/ 	.word	0x00000000
        /*0060*/ 	.short	0x0002
        /*0062*/ 	.short	0x0010
        /*0064*/ 	.byte	0x00, 0xf5, 0x21, 0x00


	//----- nvinfo : EIATTR_KPARAM_INFO
	.align		4
.L_19:
        /*0068*/ 	.byte	0x04, 0x17
        /*006a*/ 	.short	(.L_21 - .L_20)
.L_20:
        /*006c*/ 	.word	0x00000000
        /*0070*/ 	.short	0x0001
        /*0072*/ 	.short	0x0008
        /*0074*/ 	.byte	0x00, 0xf5, 0x21, 0x00


	//----- nvinfo : EIATTR_KPARAM_INFO
	.align		4
.L_21:
        /*0078*/ 	.byte	0x04, 0x17
        /*007a*/ 	.short	(.L_23 - .L_22)
.L_22:
        /*007c*/ 	.word	0x00000000
        /*0080*/ 	.short	0x0000
        /*0082*/ 	.short	0x0000
        /*0084*/ 	.byte	0x00, 0xf5, 0x21, 0x00


	//----- nvinfo : EIATTR_SPARSE_MMA_MASK
	.align		4
.L_23:
        /*0088*/ 	.byte	0x03, 0x50
        /*008a*/ 	.short	0x0000


	//----- nvinfo : EIATTR_MAXREG_COUNT
	.align		4
        /*008c*/ 	.byte	0x03, 0x1b
        /*008e*/ 	.short	0x00ff


	//----- nvinfo : EIATTR_NUM_BARRIERS
	.align		4
        /*0090*/ 	.byte	0x02, 0x4c
        /*0092*/ 	.byte	0x01
	.zero		1


	//----- nvinfo : EIATTR_MERCURY_ISA_VERSION
	.align		4
        /*0094*/ 	.byte	0x03, 0x5f
        /*0096*/ 	.short	0x0101


	//----- nvinfo : EIATTR_VRC_CTA_INIT_COUNT
	.align		4
        /*0098*/ 	.byte	0x02, 0x4a
	.zero		1
	.zero		1


	//----- nvinfo : EIATTR_EXIT_INSTR_OFFSETS
	.align		4
        /*009c*/ 	.byte	0x04, 0x1c
        /*009e*/ 	.short	(.L_25 - .L_24)


	//   ....[0]....
.L_24:
        /*00a0*/ 	.word	0x00000d50


	//   ....[1]....
        /*00a4*/ 	.word	0x00000da0


	//----- nvinfo : EIATTR_CRS_STACK_SIZE
	.align		4
.L_25:
        /*00a8*/ 	.byte	0x04, 0x1e
        /*00aa*/ 	.short	(.L_27 - .L_26)
.L_26:
        /*00ac*/ 	.word	0x00000000


	//----- nvinfo : EIATTR_CBANK_PARAM_SIZE
	.align		4
.L_27:
        /*00b0*/ 	.byte	0x03, 0x19
        /*00b2*/ 	.short	0x0026


	//----- nvinfo : EIATTR_PARAM_CBANK
	.align		4
        /*00b4*/ 	.byte	0x04, 0x0a
        /*00b6*/ 	.short	(.L_29 - .L_28)
	.align		4
.L_28:
        /*00b8*/ 	.word	index@(.nv.constant0._Z13matmul_kernelIfEvPKT_S2_PS0_iiibb)
        /*00bc*/ 	.short	0x0380
        /*00be*/ 	.short	0x0026


	//----- nvinfo : EIATTR_SW_WAR
	.align		4
.L_29:
        /*00c0*/ 	.byte	0x04, 0x36
        /*00c2*/ 	.short	(.L_31 - .L_30)
.L_30:
        /*00c4*/ 	.word	0x00000008
.L_31:


//--------------------- .nv.callgraph             --------------------------
	.section	.nv.callgraph,"",@"SHT_CUDA_CALLGRAPH"
	.align	4
	.sectionentsize	8
	.align		4
        /*0000*/ 	.word	0x00000000
	.align		4
        /*0004*/ 	.word	0xffffffff
	.align		4
        /*0008*/ 	.word	0x00000000
	.align		4
        /*000c*/ 	.word	0xfffffffe
	.align		4
        /*0010*/ 	.word	0x00000000
	.align		4
        /*0014*/ 	.word	0xfffffffd
	.align		4
        /*0018*/ 	.word	0x00000000
	.align		4
        /*001c*/ 	.word	0xfffffffc


//--------------------- .text._Z13matmul_kernelIfEvPKT_S2_PS0_iiibb --------------------------
	.section	.text._Z13matmul_kernelIfEvPKT_S2_PS0_iiibb,"ax",@progbits
	.align	128
        .global         _Z13matmul_kernelIfEvPKT_S2_PS0_iiibb
        .type           _Z13matmul_kernelIfEvPKT_S2_PS0_iiibb,@function
        .size           _Z13matmul_kernelIfEvPKT_S2_PS0_iiibb,(.L_x_7 - _Z13matmul_kernelIfEvPKT_S2_PS0_iiibb)
        .other          _Z13matmul_kernelIfEvPKT_S2_PS0_iiibb,@"STO_CUDA_ENTRY STV_DEFAULT"
_Z13matmul_kernelIfEvPKT_S2_PS0_iiibb:
.text._Z13matmul_kernelIfEvPKT_S2_PS0_iiibb:
[----:B------:R-:W-:Y:S01]  /*0000*/  LDC R1, c[0x0][0x37c] ;  /* 0x0000df00ff017b82 */ /* 0x000fe20000000800 */
[----:B------:R-:W0:Y:S01]  /*0010*/  S2R R22, SR_TID.X ;  /* 0x0000000000167919 */ /* 0x000e220000002100 */
[----:B------:R-:W1:Y:S06]  /*0020*/  LDCU UR7, c[0x0][0x39c] ;  /* 0x00007380ff0777ac */ /* 0x000e6c0008000800 */
[----:B------:R-:W0:Y:S01]  /*0030*/  LDC R23, c[0x0][0x360] ;  /* 0x0000d800ff177b82 */ /* 0x000e220000000800 */
[----:B------:R-:W-:Y:S01]  /*0040*/  IMAD.MOV.U32 R5, RZ, RZ, RZ ;  /* 0x000000ffff057224 */ /* 0x000fe200078e00ff */
[----:B------:R-:W2:Y:S01]  /*0050*/  S2R R20, SR_TID.Y ;  /* 0x0000000000147919 */ /* 0x000ea20000002200 */
[----:B------:R-:W3:Y:S05]  /*0060*/  LDCU.64 UR8, c[0x0][0x358] ;  /* 0x00006b00ff0877ac */ /* 0x000eea0008000a00 */
[----:B------:R-:W0:Y:S08]  /*0070*/  S2UR UR4, SR_CTAID.X ;  /* 0x00000000000479c3 */ /* 0x000e300000002500 */
[----:B------:R-:W2:Y:S01]  /*0080*/  S2UR UR5, SR_CTAID.Y ;  /* 0x00000000000579c3 */ /* 0x000ea20000002600 */
[----:B-1----:R-:W-:-:S07]  /*0090*/  UISETP.GE.AND UP0, UPT, UR7, 0x1, UPT ;  /* 0x000000010700788c */ /* 0x002fce000bf06270 */
[----:B------:R-:W2:Y:S01]  /*00a0*/  LDC R21, c[0x0][0x364] ;  /* 0x0000d900ff157b82 */ /* 0x000ea20000000800 */
[----:B0-----:R-:W-:Y:S02]  /*00b0*/  IMAD R23, R23, UR4, R22 ;  /* 0x0000000417177c24 */ /* 0x001fe4000f8e0216 */
[----:B--2---:R-:W-:Y:S01]  /*00c0*/  IMAD R21, R21, UR5, R20 ;  /* 0x0000000515157c24 */ /* 0x004fe2000f8e0214 */
[----:B---3--:R-:W-:Y:S06]  /*00d0*/  BRA.U !UP0, `(.L_x_0) ;  /* 0x0000000d080c7547 */ /* 0x008fec000b800000 */
[----:B------:R-:W0:Y:S01]  /*00e0*/  S2UR UR6, SR_CgaCtaId ;  /* 0x00000000000679c3 */ /* 0x000e220000008800 */
[----:B------:R-:W1:Y:S01]  /*00f0*/  LDCU UR10, c[0x0][0x3a0] ;  /* 0x00007400ff0a77ac */ /* 0x000e620008000800 */
[----:B------:R-:W-:Y:S02]  /*0100*/  IMAD.MOV.U32 R26, RZ, RZ, RZ ;  /* 0x000000ffff1a7224 */ /* 0x000fe400078e00ff */
[----:B------:R-:W-:Y:S01]  /*0110*/  IMAD R17, R23, UR7, R20 ;  /* 0x0000000717117c24 */ /* 0x000fe2000f8e0214 */
[----:B------:R-:W-:Y:S01]  /*0120*/  UMOV UR4, 0x400 ;  /* 0x0000040000047882 */ /* 0x000fe20000000000 */
[----:B------:R-:W-:Y:S01]  /*0130*/  IMAD R16, R20, UR7, R23 ;  /* 0x0000000714107c24 */ /* 0x000fe2000f8e0217 */
[----:B------:R-:W-:Y:S01]  /*0140*/  UIADD3 UR5, UPT, UPT, UR4, 0x1000, URZ ;  /* 0x0000100004057890 */ /* 0x000fe2000fffe0ff */
[----:B------:R-:W2:Y:S01]  /*0150*/  LDC R0, c[0x0][0x3a0] ;  /* 0x0000e800ff007b82 */ /* 0x000ea20000000800 */
[----:B------:R-:W3:Y:S07]  /*0160*/  LDCU.U8 UR11, c[0x0][0x3a4] ;  /* 0x00007480ff0b77ac */ /* 0x000eee0008000000 */
[----:B------:R-:W4:Y:S01]  /*0170*/  LDC.64 R24, c[0x0][0x380] ;  /* 0x0000e000ff187b82 */ /* 0x000f220000000a00 */
[----:B-1----:R-:W-:-:S02]  /*0180*/  IMAD R18, R21, UR10, R22 ;  /* 0x0000000a15127c24 */ /* 0x002fc4000f8e0216 */
[----:B------:R-:W-:-:S05]  /*0190*/  IMAD R19, R22, UR10, R21 ;  /* 0x0000000a16137c24 */ /* 0x000fca000f8e0215 */
[----:B------:R-:W1:Y:S01]  /*01a0*/  LDC.64 R4, c[0x0][0x398] ;  /* 0x0000e600ff047b82 */ /* 0x000e620000000a00 */
[----:B0-----:R-:W-:Y:S02]  /*01b0*/  ULEA UR5, UR6, UR5, 0x18 ;  /* 0x0000000506057291 */ /* 0x001fe4000f8ec0ff */
[----:B------:R-:W-:-:S04]  /*01c0*/  ULEA UR4, UR6, UR4, 0x18 ;  /* 0x0000000406047291 */ /* 0x000fc8000f8ec0ff */
[----:B------:R-:W-:Y:S02]  /*01d0*/  LEA R3, R20, UR5, 0x2 ;  /* 0x0000000514037c11 */ /* 0x000fe4000f8e10ff */
[C---:B------:R-:W-:Y:S01]  /*01e0*/  LEA R7, R22.reuse, UR4, 0x7 ;  /* 0x0000000416077c11 */ /* 0x040fe2000f8e38ff */
[----:B------:R-:W-:Y:S02]  /*01f0*/  UMOV UR4, URZ ;  /* 0x000000ff00047c82 */ /* 0x000fe40008000000 */
[----:B------:R-:W-:Y:S01]  /*0200*/  IMAD R2, R22, 0x80, R3 ;  /* 0x0000008016027824 */ /* 0x000fe200078e0203 */
[----:B---3--:R-:W-:-:S07]  /*0210*/  LEA R6, R20, R7, 0x2 ;  /* 0x0000000714067211 */ /* 0x008fce00078e10ff */
.L_x_5:
[----:B-1----:R-:W-:Y:S01]  /*0220*/  ISETP.GE.AND P0, PT, R20, R5, PT ;  /* 0x000000051400720c */ /* 0x002fe20003f06270 */
[----:B------:R-:W-:Y:S01]  /*0230*/  BSSY.RECONVERGENT B0, `(.L_x_1) ;  /* 0x000000a000007945 */ /* 0x000fe20003800200 */
[----:B------:R-:W-:Y:S02]  /*0240*/  HFMA2 R13, -RZ, RZ, 0, 0 ;  /* 0x00000000ff0d7431 */ /* 0x000fe400000001ff */
[----:B------:R-:W-:-:S13]  /*0250*/  ISETP.GE.OR P0, PT, R23, R4, P0 ;  /* 0x000000041700720c */ /* 0x000fda0000706670 */
[----:B0-----:R-:W-:Y:S05]  /*0260*/  @P0 BRA `(.L_x_2) ;  /* 0x0000000000180947 */ /* 0x001fea0003800000 */
[----:B------:R-:W-:-:S06]  /*0270*/  UPRMT UR5, UR11, 0x8880, URZ ;  /* 0x000088800b057896 */ /* 0x000fcc00080000ff */
[----:B------:R-:W-:-:S13]  /*0280*/  ISETP.NE.AND P0, PT, RZ, UR5, PT ;  /* 0x00000005ff007c0c */ /* 0x000fda000bf05270 */
[----:B----4-:R-:W-:-:S05]  /*0290*/  @P0 IMAD.WIDE R10, R16, 0x4, R24 ;  /* 0x00000004100a0825 */ /* 0x010fca00078e0218 */
[----:B------:R0:W5:Y:S01]  /*02a0*/  @P0 LDG.E R13, desc[UR8][R10.64] ;  /* 0x000000080a0d0981 */ /* 0x000162000c1e1900 */
[----:B------:R-:W-:-:S05]  /*02b0*/  IMAD.WIDE R8, R17, 0x4, R24 ;  /* 0x0000000411087825 */ /* 0x000fca00078e0218 */
[----:B------:R0:W5:Y:S02]  /*02c0*/  @!P0 LDG.E R13, desc[UR8][R8.64] ;  /* 0x00000008080d8981 */ /* 0x000164000c1e1900 */
.L_x_2:
[----:B------:R-:W-:Y:S05]  /*02d0*/  BSYNC.RECONVERGENT B0 ;  /* 0x0000000000007941 */ /* 0x000fea0003800200 */
.L_x_1:
[----:B-----5:R1:W-:Y:S01]  /*02e0*/  STS [R6], R13 ;  /* 0x0000000d06007388 */ /* 0x0203e20000000800 */
[----:B------:R-:W-:Y:S01]  /*02f0*/  ISETP.GE.AND P0, PT, R22, R5, PT ;  /* 0x000000051600720c */ /* 0x000fe20003f06270 */
[----:B------:R-:W-:Y:S01]  /*0300*/  BSSY.RECONVERGENT B0, `(.L_x_3) ;  /* 0x000000b000007945 */ /* 0x000fe20003800200 */
[----:B------:R-:W-:Y:S02]  /*0310*/  IMAD.MOV.U32 R27, RZ, RZ, RZ ;  /* 0x000000ffff1b7224 */ /* 0x000fe400078e00ff */
[----:B--2---:R-:W-:-:S13]  /*0320*/  ISETP.GE.OR P0, PT, R21, R0, P0 ;  /* 0x000000001500720c */ /* 0x004fda0000706670 */
[----:B-1----:R-:W-:Y:S05]  /*0330*/  @P0 BRA `(.L_x_4) ;  /* 0x00000000001c0947 */ /* 0x002fea0003800000 */
[----:B------:R-:W1:Y:S01]  /*0340*/  LDCU.S8 UR5, c[0x0][0x3a5] ;  /* 0x000074a0ff0577ac */ /* 0x000e620008000200 */
[----:B0-----:R-:W0:Y:S01]  /*0350*/  LDC.64 R8, c[0x0][0x388] ;  /* 0x0000e200ff087b82 */ /* 0x001e220000000a00 */
[----:B-1----:R-:W-:-:S13]  /*0360*/  ISETP.NE.AND P0, PT, RZ, UR5, PT ;  /* 0x00000005ff007c0c */ /* 0x002fda000bf05270 */
[----:B0-----:R-:W-:-:S05]  /*0370*/  @P0 IMAD.WIDE R10, R18, 0x4, R8 ;  /* 0x00000004120a0825 */ /* 0x001fca00078e0208 */
[----:B------:R1:W5:Y:S01]  /*0380*/  @P0 LDG.E R27, desc[UR8][R10.64] ;  /* 0x000000080a1b0981 */ /* 0x000362000c1e1900 */
[----:B------:R-:W-:-:S05]  /*0390*/  @!P0 IMAD.WIDE R8, R19, 0x4, R8 ;  /* 0x0000000413088825 */ /* 0x000fca00078e0208 */
[----:B------:R1:W5:Y:S02]  /*03a0*/  @!P0 LDG.E R27, desc[UR8][R8.64] ;  /* 0x00000008081b8981 */ /* 0x000364000c1e1900 */
.L_x_4:
[----:B------:R-:W-:Y:S05]  /*03b0*/  BSYNC.RECONVERGENT B0 ;  /* 0x0000000000007941 */ /* 0x000fea0003800200 */
.L_x_3:
[----:B-----5:R-:W-:Y:S01]  /*03c0*/  STS [R2], R27 ;  /* 0x0000001b02007388 */ /* 0x020fe20000000800 */
[----:B01----:R-:W-:Y:S01]  /*03d0*/  I2FP.F32.S32 R11, R26 ;  /* 0x0000001a000b7245 */ /* 0x003fe20000201400 */
[----:B------:R-:W-:Y:S01]  /*03e0*/  UIADD3 UR4, UPT, UPT, UR4, 0x20, URZ ;  /* 0x0000002004047890 */ /* 0x000fe2000fffe0ff */
[----:B------:R-:W-:Y:S01]  /*03f0*/  IADD3 R18, PT, PT, R18, 0x20, RZ ;  /* 0x0000002012127810 */ /* 0x000fe20007ffe0ff */
[----:B------:R-:W-:Y:S01]  /*0400*/  BAR.SYNC.DEFER_BLOCKING 0x0 ;  /* 0x0000000000007b1d */ /* 0x000fe20000010000 */
[----:B------:R-:W-:Y:S01]  /*0410*/  IMAD R19, R0, 0x20, R19 ;  /* 0x0000002000137824 */ /* 0x000fe200078e0213 */
[----:B------:R-:W-:Y:S01]  /*0420*/  IADD3 R22, PT, PT, R22, 0x20, RZ ;  /* 0x0000002016167810 */ /* 0x000fe20007ffe0ff */
[----:B------:R-:W-:Y:S01]  /*0430*/  VIADD R17, R17, 0x20 ;  /* 0x0000002011117836 */ /* 0x000fe20000000000 */
[C---:B------:R-:W-:Y:S02]  /*0440*/  ISETP.LE.AND P0, PT, R5.reuse, UR4, PT ;  /* 0x0000000405007c0c */ /* 0x040fe4000bf03270 */
[----:B------:R-:W-:-:S02]  /*0450*/  LEA R16, R5, R16, 0x5 ;  /* 0x0000001005107211 */ /* 0x000fc400078e28ff */
[----:B------:R-:W-:Y:S01]  /*0460*/  IADD3 R20, PT, PT, R20, 0x20, RZ ;  /* 0x0000002014147810 */ /* 0x000fe20007ffe0ff */
[----:B------:R-:W-:Y:S04]  /*0470*/  LDS R9, [R3] ;  /* 0x0000000003097984 */ /* 0x000fe80000000800 */
[----:B------:R-:W0:Y:S04]  /*0480*/  LDS.128 R12, [R7] ;  /* 0x00000000070c7984 */ /* 0x000e280000000c00 */
[----:B------:R-:W1:Y:S01]  /*0490*/  LDS R8, [R3+0x80] ;  /* 0x0000800003087984 */ /* 0x000e620000000800 */
[----:B0-----:R-:W-:-:S03]  /*04a0*/  FFMA R26, R12, R9, R11 ;  /* 0x000000090c1a7223 */ /* 0x001fc6000000000b */
[----:B------:R-:W0:Y:S03]  /*04b0*/  LDS R11, [R3+0x100] ;  /* 0x00010000030b7984 */ /* 0x000e260000000800 */
[----:B------:R-:W2:Y:S01]  /*04c0*/  F2I.TRUNC.NTZ R26, R26 ;  /* 0x0000001a001a7305 */ /* 0x000ea2000020f100 */
[----:B------:R-:W3:Y:S01]  /*04d0*/  LDS R12, [R3+0x180] ;  /* 0x00018000030c7984 */ /* 0x000ee20000000800 */
[----:B--2---:R-:W-:-:S05]  /*04e0*/  I2FP.F32.S32 R9, R26 ;  /* 0x0000001a00097245 */ /* 0x004fca0000201400 */
[----:B-1----:R-:W-:Y:S02]  /*04f0*/  FFMA R28, R8, R13, R9 ;  /* 0x0000000d081c7223 */ /* 0x002fe40000000009 */
[----:B------:R-:W-:Y:S04]  /*0500*/  LDS R13, [R3+0x200] ;  /* 0x00020000030d7984 */ /* 0x000fe80000000800 */
[----:B------:R-:W1:Y:S02]  /*0510*/  F2I.TRUNC.NTZ R28, R28 ;  /* 0x0000001c001c7305 */ /* 0x000e64000020f100 */
[----:B-1----:R-:W-:Y:S02]  /*0520*/  I2FP.F32.S32 R8, R28 ;  /* 0x0000001c00087245 */ /* 0x002fe40000201400 */
[----:B------:R-:W-:Y:S03]  /*0530*/  LDS R28, [R3+0x480] ;  /* 0x00048000031c7984 */ /* 0x000fe60000000800 */
[----:B0-----:R-:W-:-:S02]  /*0540*/  FFMA R14, R11, R14, R8 ;  /* 0x0000000e0b0e7223 */ /* 0x001fc40000000008 */
[----:B------:R-:W0:Y:S04]  /*0550*/  LDS.128 R8, [R7+0x10] ;  /* 0x0000100007087984 */ /* 0x000e280000000c00 */
[----:B------:R-:W1:Y:S02]  /*0560*/  F2I.TRUNC.NTZ R14, R14 ;  /* 0x0000000e000e7305 */ /* 0x000e64000020f100 */
[----:B-1----:R-:W-:-:S05]  /*0570*/  I2FP.F32.S32 R27, R14 ;  /* 0x0000000e001b7245 */ /* 0x002fca0000201400 */
[----:B---3--:R-:W-:Y:S02]  /*0580*/  FFMA R12, R12, R15, R27 ;  /* 0x0000000f0c0c7223 */ /* 0x008fe4000000001b */
[----:B------:R-:W1:Y:S04]  /*0590*/  LDS R27, [R3+0x280] ;  /* 0x00028000031b7984 */ /* 0x000e680000000800 */
[----:B------:R-:W2:Y:S02]  /*05a0*/  F2I.TRUNC.NTZ R12, R12 ;  /* 0x0000000c000c7305 */ /* 0x000ea4000020f100 */
[----:B--2---:R-:W-:-:S05]  /*05b0*/  I2FP.F32.S32 R15, R12 ;  /* 0x0000000c000f7245 */ /* 0x004fca0000201400 */
[----:B0-----:R-:W-:Y:S02]  /*05c0*/  FFMA R26, R8, R13, R15 ;  /* 0x0000000d081a7223 */ /* 0x001fe4000000000f */
[----:B------:R-:W0:Y:S04]  /*05d0*/  LDS R13, [R3+0x300] ;  /* 0x00030000030d7984 */ /* 0x000e280000000800 */
[----:B------:R-:W2:Y:S02]  /*05e0*/  F2I.TRUNC.NTZ R26, R26 ;  /* 0x0000001a001a7305 */ /* 0x000ea4000020f100 */
[----:B--2---:R-:W-:-:S05]  /*05f0*/  I2FP.F32.S32 R8, R26 ;  /* 0x0000001a00087245 */ /* 0x004fca0000201400 */
[----:B-1----:R-:W-:Y:S02]  /*0600*/  FFMA R27, R27, R9, R8 ;  /* 0x000000091b1b7223 */ /* 0x002fe40000000008 */
[----:B------:R-:W1:Y:S04]  /*0610*/  LDS R8, [R3+0x380] ;  /* 0x0003800003087984 */ /* 0x000e680000000800 */
[----:B------:R-:W2:Y:S01]  /*0620*/  F2I.TRUNC.NTZ R27, R27 ;  /* 0x0000001b001b7305 */ /* 0x000ea2000020f100 */
[----:B------:R-:W-:Y:S01]  /*0630*/  LDS R9, [R3+0x400] ;  /* 0x0004000003097984 */ /* 0x000fe20000000800 */
[----:B--2---:R-:W-:-:S05]  /*0640*/  I2FP.F32.S32 R14, R27 ;  /* 0x0000001b000e7245 */ /* 0x004fca0000201400 */
[----:B0-----:R-:W-:Y:S02]  /*0650*/  FFMA R10, R13, R10, R14 ;  /* 0x0000000a0d0a7223 */ /* 0x001fe4000000000e */
[----:B------:R-:W0:Y:S04]  /*0660*/  LDS.128 R12, [R7+0x20] ;  /* 0x00002000070c7984 */ /* 0x000e280000000c00 */
[----:B------:R-:W2:Y:S02]  /*0670*/  F2I.TRUNC.NTZ R10, R10 ;  /* 0x0000000a000a7305 */ /* 0x000ea4000020f100 */
[----:B--2---:R-:W-:-:S05]  /*0680*/  I2FP.F32.S32 R29, R10 ;  /* 0x0000000a001d7245 */ /* 0x004fca0000201400 */
[----:B-1----:R-:W-:-:S06]  /*0690*/  FFMA R8, R8, R11, R29 ;  /* 0x0000000b08087223 */ /* 0x002fcc000000001d */
[----:B------:R-:W1:Y:S02]  /*06a0*/  F2I.TRUNC.NTZ R8, R8 ;  /* 0x0000000800087305 */ /* 0x000e64000020f100 */
[----:B-1----:R-:W-:-:S05]  /*06b0*/  I2FP.F32.S32 R11, R8 ;  /* 0x00000008000b7245 */ /* 0x002fca0000201400 */
[----:B0-----:R-:W-:Y:S02]  /*06c0*/  FFMA R26, R12, R9, R11 ;  /* 0x000000090c1a7223 */ /* 0x001fe4000000000b */
[----:B------:R-:W0:Y:S04]  /*06d0*/  LDS R11, [R3+0x500] ;  /* 0x00050000030b7984 */ /* 0x000e280000000800 */
[----:B------:R-:W1:Y:S01]  /*06e0*/  F2I.TRUNC.NTZ R26, R26 ;  /* 0x0000001a001a7305 */ /* 0x000e62000020f100 */
[----:B------:R-:W2:Y:S01]  /*06f0*/  LDS R12, [R3+0x580] ;  /* 0x00058000030c7984 */ /* 0x000ea20000000800 */
[----:B-1----:R-:W-:-:S05]  /*0700*/  I2FP.F32.S32 R9, R26 ;  /* 0x0000001a00097245 */ /* 0x002fca0000201400 */
[----:B------:R-:W-:Y:S02]  /*0710*/  FFMA R28, R28, R13, R9 ;  /* 0x0000000d1c1c7223 */ /* 0x000fe40000000009 */
        /* <DEDUP_REMOVED lines=8> */
[----:B--2---:R-:W-:Y:S02]  /*07a0*/  FFMA R12, R12, R15, R27 ;  /* 0x0000000f0c0c7223 */ /* 0x004fe4000000001b */
        /* <DEDUP_REMOVED lines=57> */
[----:B-1----:R-:W-:-:S03]  /*0b40*/  I2FP.F32.S32 R9, R26 ;  /* 0x0000001a00097245 */ /* 0x002fc60000201400 */
[----:B------:R-:W-:Y:S02]  /*0b50*/  LDS R26, [R3+0xe80] ;  /* 0x000e8000031a7984 */ /* 0x000fe40000000800 */
[----:B------:R-:W-:Y:S02]  /*0b60*/  FFMA R28, R28, R13, R9 ;  /* 0x0000000d1c1c7223 */ /* 0x000fe40000000009 */
[----:B------:R-:W-:Y:S04]  /*0b70*/  LDS R13, [R3+0xe00] ;  /* 0x000e0000030d7984 */ /* 0x000fe80000000800 */
[----:B------:R-:W1:Y:S02]  /*0b80*/  F2I.TRUNC.NTZ R28, R28 ;  /* 0x0000001c001c7305 */ /* 0x000e64000020f100 */
[----:B-1----:R-:W-:-:S05]  /*0b90*/  I2FP.F32.S32 R10, R28 ;  /* 0x0000001c000a7245 */ /* 0x002fca0000201400 */
[----:B0-----:R-:W-:Y:S02]  /*0ba0*/  FFMA R14, R11, R14, R10 ;  /* 0x0000000e0b0e7223 */ /* 0x001fe4000000000a */
[----:B------:R-:W0:Y:S04]  /*0bb0*/  LDS.128 R8, [R7+0x70] ;  /* 0x0000700007087984 */ /* 0x000e280000000c00 */
[----:B------:R-:W1:Y:S02]  /*0bc0*/  F2I.TRUNC.NTZ R14, R14 ;  /* 0x0000000e000e7305 */ /* 0x000e64000020f100 */
[----:B-1----:R-:W-:-:S05]  /*0bd0*/  I2FP.F32.S32 R27, R14 ;  /* 0x0000000e001b7245 */ /* 0x002fca0000201400 */
[----:B--2---:R-:W-:-:S06]  /*0be0*/  FFMA R12, R12, R15, R27 ;  /* 0x0000000f0c0c7223 */ /* 0x004fcc000000001b */
[----:B------:R-:W1:Y:S02]  /*0bf0*/  F2I.TRUNC.NTZ R12, R12 ;  /* 0x0000000c000c7305 */ /* 0x000e64000020f100 */
[----:B-1----:R-:W-:-:S05]  /*0c00*/  I2FP.F32.S32 R15, R12 ;  /* 0x0000000c000f7245 */ /* 0x002fca0000201400 */
[----:B0-----:R-:W-:Y:S02]  /*0c10*/  FFMA R8, R8, R13, R15 ;  /* 0x0000000d08087223 */ /* 0x001fe4000000000f */
[----:B------:R-:W0:Y:S04]  /*0c20*/  LDS R15, [R3+0xf00] ;  /* 0x000f0000030f7984 */ /* 0x000e280000000800 */
[----:B------:R-:W1:Y:S02]  /*0c30*/  F2I.TRUNC.NTZ R8, R8 ;  /* 0x0000000800087305 */ /* 0x000e64000020f100 */
[----:B-1----:R-:W-:-:S05]  /*0c40*/  I2FP.F32.S32 R13, R8 ;  /* 0x00000008000d7245 */ /* 0x002fca0000201400 */
[----:B------:R-:W-:Y:S02]  /*0c50*/  FFMA R9, R26, R9, R13 ;  /* 0x000000091a097223 */ /* 0x000fe4000000000d */
[----:B------:R-:W1:Y:S04]  /*0c60*/  LDS R26, [R3+0xf80] ;  /* 0x000f8000031a7984 */ /* 0x000e680000000800 */
[----:B------:R-:W2:Y:S02]  /*0c70*/  F2I.TRUNC.NTZ R9, R9 ;  /* 0x0000000900097305 */ /* 0x000ea4000020f100 */
[----:B--2---:R-:W-:-:S05]  /*0c80*/  I2FP.F32.S32 R14, R9 ;  /* 0x00000009000e7245 */ /* 0x004fca0000201400 */
[----:B0-----:R-:W-:-:S06]  /*0c90*/  FFMA R10, R15, R10, R14 ;  /* 0x0000000a0f0a7223 */ /* 0x001fcc000000000e */
[----:B------:R-:W0:Y:S02]  /*0ca0*/  F2I.TRUNC.NTZ R10, R10 ;  /* 0x0000000a000a7305 */ /* 0x000e24000020f100 */
[----:B0-----:R-:W-:-:S05]  /*0cb0*/  I2FP.F32.S32 R13, R10 ;  /* 0x0000000a000d7245 */ /* 0x001fca0000201400 */
[----:B-1----:R-:W-:-:S06]  /*0cc0*/  FFMA R26, R26, R11, R13 ;  /* 0x0000000b1a1a7223 */ /* 0x002fcc000000000d */
[----:B------:R-:W0:Y:S01]  /*0cd0*/  F2I.TRUNC.NTZ R26, R26 ;  /* 0x0000001a001a7305 */ /* 0x000e22000020f100 */
[----:B------:R-:W-:Y:S06]  /*0ce0*/  BAR.SYNC.DEFER_BLOCKING 0x0 ;  /* 0x0000000000007b1d */ /* 0x000fec0000010000 */
[----:B------:R-:W-:Y:S05]  /*0cf0*/  @!P0 BRA `(.L_x_5) ;  /* 0xfffffff400488947 */ /* 0x000fea000383ffff */
[----:B0-----:R-:W-:-:S07]  /*0d00*/  I2FP.F32.S32 R5, R26 ;  /* 0x0000001a00057245 */ /* 0x001fce0000201400 */
.L_x_0:
[----:B------:R-:W0:Y:S01]  /*0d10*/  LDCU UR4, c[0x0][0x3a0] ;  /* 0x00007400ff0477ac */ /* 0x000e220008000800 */
[----:B------:R-:W1:Y:S01]  /*0d20*/  LDCU UR5, c[0x0][0x398] ;  /* 0x00007300ff0577ac */ /* 0x000e620008000800 */
[----:B0-----:R-:W-:-:S04]  /*0d30*/  ISETP.GE.AND P0, PT, R21, UR4, PT ;  /* 0x0000000415007c0c */ /* 0x001fc8000bf06270 */
[----:B-1----:R-:W-:-:S13]  /*0d40*/  ISETP.GE.OR P0, PT, R23, UR5, P0 ;  /* 0x0000000517007c0c */ /* 0x002fda0008706670 */
[----:B------:R-:W-:Y:S05]  /*0d50*/  @P0 EXIT ;  /* 0x000000000000094d */ /* 0x000fea0003800000 */
[----:B------:R-:W0:Y:S01]  /*0d60*/  LDC.64 R2, c[0x0][0x390] ;  /* 0x0000e400ff027b82 */ /* 0x000e220000000a00 */
[----:B------:R-:W-:-:S04]  /*0d70*/  IMAD R21, R23, UR4, R21 ;  /* 0x0000000417157c24 */ /* 0x000fc8000f8e0215 */
[----:B0-----:R-:W-:-:S05]  /*0d80*/  IMAD.WIDE R2, R21, 0x4, R2 ;  /* 0x0000000415027825 */ /* 0x001fca00078e0202 */
[----:B------:R-:W-:Y:S01]  /*0d90*/  STG.E desc[UR8][R2.64], R5 ;  /* 0x0000000502007986 */ /* 0x000fe2000c101908 */
[----:B------:R-:W-:Y:S05]  /*0da0*/  EXIT ;  /* 0x000000000000794d */ /* 0x000fea0003800000 */
.L_x_6:
[----:B------:R-:W-:-:S00]  /*0db0*/  BRA `(.L_x_6) ;  /* 0xfffffffc00fc7947 */ /* 0x000fc0000383ffff */
[----:B------:R-:W-:-:S00]  /*0dc0*/  NOP ;  /* 0x0000000000007918 */ /* 0x000fc00000000000 */
        /* <DEDUP_REMOVED lines=11> */
.L_x_7:


//--------------------- .nv.shared._Z13matmul_kernelIfEvPKT_S2_PS0_iiibb --------------------------
	.section	.nv.shared._Z13matmul_kernelIfEvPKT_S2_PS0_iiibb,"aw",@nobits
	.sectionflags	@""
	.align	4
.nv.shared._Z13matmul_kernelIfEvPKT_S2_PS0_iiibb:
	.zero		9216


//--------------------- .nv.shared.reserved.0     --------------------------
	.section	.nv.shared.reserved.0,"aw",@nobits
	.weak		__nv_reservedSMEM_offset_0_alias
	.size		__nv_reservedSMEM_offset_0_alias, 0, 64
	.other		__nv_reservedSMEM_offset_0_alias,@"STO_CUDA_RESERVED_SHARED STV_DEFAULT"
__nv_reservedSMEM_offset_0_alias:
	.zero		0
	.zero		64


//--------------------- .nv.constant0._Z13matmul_kernelIfEvPKT_S2_PS0_iiibb --------------------------
	.section	.nv.constant0._Z13matmul_kernelIfEvPKT_S2_PS0_iiibb,"a",@progbits
	.sectionflags	@""
	.align	4
.nv.constant0._Z13matmul_kernelIfEvPKT_S2_PS0_iiibb:
	.zero		934


//--------------------- SYMBOLS --------------------------

	.type		.nv.reservedSmem.offset0,@object
	.size		.nv.reservedSmem.offset0,0x4
	.type		.nv.reservedSmem.cap,@object
	.size		.nv.reservedSmem.cap,0x4
